//
// Generated by NVIDIA NVVM Compiler
//
// Compiler Build ID: CL-36424714
// Cuda compilation tools, release 13.0, V13.0.88
// Based on NVVM 20.0.0
//

.version 9.0
.target sm_100
.address_size 64

	// .globl	feature_merge_kernel

.visible .entry feature_merge_kernel(
	.param .u64 .ptr .align 1 feature_merge_kernel_param_0,
	.param .u64 .ptr .align 1 feature_merge_kernel_param_1,
	.param .u64 .ptr .align 1 feature_merge_kernel_param_2,
	.param .u32 feature_merge_kernel_param_3
)
{
	.reg .pred 	%p<3>;
	.reg .b32 	%r<19>;
	.reg .b32 	%f<13>;
	.reg .b64 	%rd<17>;

	ld.param.u64 	%rd4, [feature_merge_kernel_param_0];
	ld.param.u64 	%rd5, [feature_merge_kernel_param_1];
	ld.param.u64 	%rd6, [feature_merge_kernel_param_2];
	ld.param.u32 	%r10, [feature_merge_kernel_param_3];
	cvta.to.global.u64 	%rd1, %rd6;
	mov.u32 	%r11, %ctaid.x;
	mov.u32 	%r12, %ntid.x;
	mov.u32 	%r13, %tid.x;
	mad.lo.s32 	%r1, %r11, %r12, %r13;
	setp.ge.s32 	%p1, %r1, %r10;
	@%p1 bra 	$L__BB0_4;
	mul.lo.s32 	%r17, %r1, 136;
	mul.lo.s32 	%r3, %r1, 140;
	cvta.to.global.u64 	%rd7, %rd4;
	add.s64 	%rd2, %rd7, 16;
	add.s64 	%rd3, %rd1, 16;
	mov.b32 	%r18, 0;
	mov.u32 	%r16, %r3;
$L__BB0_2:
	mul.wide.s32 	%rd8, %r17, 4;
	add.s64 	%rd9, %rd2, %rd8;
	mul.wide.s32 	%rd10, %r16, 4;
	add.s64 	%rd11, %rd3, %rd10;
	ld.global.nc.f32 	%f1, [%rd9+-16];
	st.global.f32 	[%rd11+-16], %f1;
	ld.global.nc.f32 	%f2, [%rd9+-12];
	st.global.f32 	[%rd11+-12], %f2;
	ld.global.nc.f32 	%f3, [%rd9+-8];
	st.global.f32 	[%rd11+-8], %f3;
	ld.global.nc.f32 	%f4, [%rd9+-4];
	st.global.f32 	[%rd11+-4], %f4;
	ld.global.nc.f32 	%f5, [%rd9];
	st.global.f32 	[%rd11], %f5;
	ld.global.nc.f32 	%f6, [%rd9+4];
	st.global.f32 	[%rd11+4], %f6;
	ld.global.nc.f32 	%f7, [%rd9+8];
	st.global.f32 	[%rd11+8], %f7;
	ld.global.nc.f32 	%f8, [%rd9+12];
	st.global.f32 	[%rd11+12], %f8;
	add.s32 	%r18, %r18, 8;
	add.s32 	%r17, %r17, 8;
	add.s32 	%r16, %r16, 8;
	setp.ne.s32 	%p2, %r18, 136;
	@%p2 bra 	$L__BB0_2;
	shl.b32 	%r15, %r1, 2;
	cvta.to.global.u64 	%rd12, %rd5;
	mul.wide.s32 	%rd13, %r15, 4;
	add.s64 	%rd14, %rd12, %rd13;
	ld.global.nc.f32 	%f9, [%rd14];
	mul.wide.s32 	%rd15, %r3, 4;
	add.s64 	%rd16, %rd1, %rd15;
	st.global.f32 	[%rd16+544], %f9;
	ld.global.nc.f32 	%f10, [%rd14+4];
	st.global.f32 	[%rd16+548], %f10;
	ld.global.nc.f32 	%f11, [%rd14+8];
	st.global.f32 	[%rd16+552], %f11;
	ld.global.nc.f32 	%f12, [%rd14+12];
	st.global.f32 	[%rd16+556], %f12;
$L__BB0_4:
	ret;

}


// ===== COMPILED SASS (sm_100) =====

	.target	sm_100

	.elftype	@"ET_EXEC"


//--------------------- .note.nv.tkinfo           --------------------------
	.section	.note.nv.tkinfo,"",@"SHT_NOTE"
	.sectionflags	@"SHF_NOTE_NV_TKINFO"
	.tkinfo
        /*0018*/ 	.word	0x00000002
        /*0030*/ 	.string	""
        /*0030*/ 	.string	"ptxas"
        /*0030*/ 	.string	"Cuda compilation tools, release 13.0, V13.0.88"
        /*0030*/ 	.string	"Build cuda_13.0.r13.0/compiler.36424714_0"
        /*0030*/ 	.string	"-arch sm_100 -m 64 "



//--------------------- .note.nv.cuinfo           --------------------------
	.section	.note.nv.cuinfo,"",@"SHT_NOTE"
	.sectionflags	@"SHF_NOTE_NV_CUINFO"
        /*0018*/ 	.short	0x0002
        /*001a*/ 	.short	0x0064
        /*001c*/ 	.short	0x0082
	.zero		2


//--------------------- .nv.info                  --------------------------
	.section	.nv.info,"",@"SHT_CUDA_INFO"
	.align	4


	//----- nvinfo : EIATTR_REGCOUNT
	.align		4
        /*0000*/ 	.byte	0x04, 0x2f
        /*0002*/ 	.short	(.L_1 - .L_0)
	.align		4
.L_0:
        /*0004*/ 	.word	index@(feature_merge_kernel)
        /*0008*/ 	.word	0x00000020


	//----- nvinfo : EIATTR_FRAME_SIZE
	.align		4
.L_1:
        /*000c*/ 	.byte	0x04, 0x11
        /*000e*/ 	.short	(.L_3 - .L_2)
	.align		4
.L_2:
        /*0010*/ 	.word	index@(feature_merge_kernel)
        /*0014*/ 	.word	0x00000000


	//----- nvinfo : EIATTR_MIN_STACK_SIZE
	.align		4
.L_3:
        /*0018*/ 	.byte	0x04, 0x12
        /*001a*/ 	.short	(.L_5 - .L_4)
	.align		4
.L_4:
        /*001c*/ 	.word	index@(feature_merge_kernel)
        /*0020*/ 	.word	0x00000000
.L_5:


//--------------------- .nv.compat                --------------------------
	.section	.nv.compat,"",@"SHT_CUDA_COMPAT_INFO"
	.align	4
        /*0000*/ 	.byte	0x02, 0x09, 0x00, 0x00, 0x02, 0x02, 0x01, 0x00, 0x02, 0x05, 0x05, 0x00, 0x03, 0x07, 0x01, 0x01
        /*0010*/ 	.byte	0x02, 0x03, 0x00, 0x00, 0x02, 0x06, 0x01, 0x00, 0x04, 0x0b, 0x08, 0x00, 0x09, 0x00, 0x00, 0x00
        /*0020*/ 	.byte	0x00, 0x00, 0x00, 0x00


//--------------------- .nv.info.feature_merge_kernel --------------------------
	.section	.nv.info.feature_merge_kernel,"",@"SHT_CUDA_INFO"
	.sectionflags	@""
	.align	4


	//----- nvinfo : EIATTR_CUDA_API_VERSION
	.align		4
        /*0000*/ 	.byte	0x04, 0x37
        /*0002*/ 	.short	(.L_7 - .L_6)
.L_6:
        /*0004*/ 	.word	0x00000082


	//----- nvinfo : EIATTR_KPARAM_INFO
	.align		4
.L_7:
        /*0008*/ 	.byte	0x04, 0x17
        /*000a*/ 	.short	(.L_9 - .L_8)
.L_8:
        /*000c*/ 	.word	0x00000000
        /*0010*/ 	.short	0x0003
        /*0012*/ 	.short	0x0018
        /*0014*/ 	.byte	0x00, 0xf0, 0x11, 0x00


	//----- nvinfo : EIATTR_KPARAM_INFO
	.align		4
.L_9:
        /*0018*/ 	.byte	0x04, 0x17
        /*001a*/ 	.short	(.L_11 - .L_10)
.L_10:
        /*001c*/ 	.word	0x00000000
        /*0020*/ 	.short	0x0002
        /*0022*/ 	.short	0x0010
        /*0024*/ 	.byte	0x00, 0xf5, 0x21, 0x00


	//----- nvinfo : EIATTR_KPARAM_INFO
	.align		4
.L_11:
        /*0028*/ 	.byte	0x04, 0x17
        /*002a*/ 	.short	(.L_13 - .L_12)
.L_12:
        /*002c*/ 	.word	0x00000000
        /*0030*/ 	.short	0x0001
        /*0032*/ 	.short	0x0008
        /*0034*/ 	.byte	0x00, 0xf5, 0x21, 0x00


	//----- nvinfo : EIATTR_KPARAM_INFO
	.align		4
.L_13:
        /*0038*/ 	.byte	0x04, 0x17
        /*003a*/ 	.short	(.L_15 - .L_14)
.L_14:
        /*003c*/ 	.word	0x00000000
        /*0040*/ 	.short	0x0000
        /*0042*/ 	.short	0x0000
        /*0044*/ 	.byte	0x00, 0xf5, 0x21, 0x00


	//----- nvinfo : EIATTR_SPARSE_MMA_MASK
	.align		4
.L_15:
        /*0048*/ 	.byte	0x03, 0x50
        /*004a*/ 	.short	0x0000


	//----- nvinfo : EIATTR_MAXREG_COUNT
	.align		4
        /*004c*/ 	.byte	0x03, 0x1b
        /*004e*/ 	.short	0x00ff


	//----- nvinfo : EIATTR_MERCURY_ISA_VERSION
	.align		4
        /*0050*/ 	.byte	0x03, 0x5f
        /*0052*/ 	.short	0x0101


	//----- nvinfo : EIATTR_VRC_CTA_INIT_COUNT
	.align		4
        /*0054*/ 	.byte	0x02, 0x4a
	.zero		1
	.zero		1


	//----- nvinfo : EIATTR_EXIT_INSTR_OFFSETS
	.align		4
        /*0058*/ 	.byte	0x04, 0x1c
        /*005a*/ 	.short	(.L_17 - .L_16)


	//   ....[0]....
.L_16:
        /*005c*/ 	.word	0x00000070


	//   ....[1]....
        /*0060*/ 	.word	0x00000da0


	//----- nvinfo : EIATTR_CBANK_PARAM_SIZE
	.align		4
.L_17:
        /*0064*/ 	.byte	0x03, 0x19
        /*0066*/ 	.short	0x001c


	//----- nvinfo : EIATTR_PARAM_CBANK
	.align		4
        /*0068*/ 	.byte	0x04, 0x0a
        /*006a*/ 	.short	(.L_19 - .L_18)
	.align		4
.L_18:
        /*006c*/ 	.word	index@(.nv.constant0.feature_merge_kernel)
        /*0070*/ 	.short	0x0380
        /*0072*/ 	.short	0x001c


	//----- nvinfo : EIATTR_SW_WAR
	.align		4
.L_19:
        /*0074*/ 	.byte	0x04, 0x36
        /*0076*/ 	.short	(.L_21 - .L_20)
.L_20:
        /*0078*/ 	.word	0x00000008
.L_21:


//--------------------- .nv.callgraph             --------------------------
	.section	.nv.callgraph,"",@"SHT_CUDA_CALLGRAPH"
	.align	4
	.sectionentsize	8
	.align		4
        /*0000*/ 	.word	0x00000000
	.align		4
        /*0004*/ 	.word	0xffffffff
	.align		4
        /*0008*/ 	.word	0x00000000
	.align		4
        /*000c*/ 	.word	0xfffffffe
	.align		4
        /*0010*/ 	.word	0x00000000
	.align		4
        /*0014*/ 	.word	0xfffffffd
	.align		4
        /*0018*/ 	.word	0x00000000
	.align		4
        /*001c*/ 	.word	0xfffffffc


//--------------------- .text.feature_merge_kernel --------------------------
	.section	.text.feature_merge_kernel,"ax",@progbits
	.align	128
        .global         feature_merge_kernel
        .type           feature_merge_kernel,@function
        .size           feature_merge_kernel,(.L_x_2 - feature_merge_kernel)
        .other          feature_merge_kernel,@"STO_CUDA_ENTRY STV_DEFAULT"
feature_merge_kernel:
.text.feature_merge_kernel:
[----:B------:R-:W-:Y:S01]  /*0000*/  LDC R1, c[0x0][0x37c] ;  /* 0x0000df00ff017b82 */ /* 0x000fe20000000800 */
[----:B------:R-:W0:Y:S07]  /*0010*/  S2R R3, SR_TID.X ;  /* 0x0000000000037919 */ /* 0x000e2e0000002100 */
[----:B------:R-:W0:Y:S01]  /*0020*/  S2UR UR4, SR_CTAID.X ;  /* 0x00000000000479c3 */ /* 0x000e220000002500 */
[----:B------:R-:W1:Y:S07]  /*0030*/  LDCU UR5, c[0x0][0x398] ;  /* 0x00007300ff0577ac */ /* 0x000e6e0008000800 */
[----:B------:R-:W0:Y:S02]  /*0040*/  LDC R0, c[0x0][0x360] ;  /* 0x0000d800ff007b82 */ /* 0x000e240000000800 */
[----:B0-----:R-:W-:-:S05]  /*0050*/  IMAD R0, R0, UR4, R3 ;  /* 0x0000000400007c24 */ /* 0x001fca000f8e0203 */
[----:B-1----:R-:W-:-:S13]  /*0060*/  ISETP.GE.AND P0, PT, R0, UR5, PT ;  /* 0x0000000500007c0c */ /* 0x002fda000bf06270 */
[----:B------:R-:W-:Y:S05]  /*0070*/  @P0 EXIT ;  /* 0x000000000000094d */ /* 0x000fea0003800000 */
[----:B------:R-:W0:Y:S01]  /*0080*/  LDCU.64 UR4, c[0x0][0x380] ;  /* 0x00007000ff0477ac */ /* 0x000e220008000a00 */
[----:B------:R-:W-:Y:S01]  /*0090*/  IMAD R3, R0, 0x88, RZ ;  /* 0x0000008800037824 */ /* 0x000fe200078e02ff */
[----:B------:R-:W1:Y:S01]  /*00a0*/  LDCU.64 UR6, c[0x0][0x358] ;  /* 0x00006b00ff0677ac */ /* 0x000e620008000a00 */
[----:B0-----:R-:W-:-:S04]  /*00b0*/  UIADD3 UR4, UP0, UPT, UR4, 0x10, URZ ;  /* 0x0000001004047890 */ /* 0x001fc8000ff1e0ff */
[----:B------:R-:W-:Y:S02]  /*00c0*/  UIADD3.X UR5, UPT, UPT, URZ, UR5, URZ, UP0, !UPT ;  /* 0x00000005ff057290 */ /* 0x000fe400087fe4ff */
[----:B------:R-:W-:-:S04]  /*00d0*/  MOV R10, UR4 ;  /* 0x00000004000a7c02 */ /* 0x000fc80008000f00 */
[----:B------:R-:W-:-:S03]  /*00e0*/  MOV R11, UR5 ;  /* 0x00000005000b7c02 */ /* 0x000fc60008000f00 */
[----:B------:R-:W-:Y:S02]  /*00f0*/  IMAD.WIDE R4, R3, 0x4, R10 ;  /* 0x0000000403047825 */ /* 0x000fe400078e020a */
[----:B------:R-:W0:Y:S03]  /*0100*/  LDCU.64 UR4, c[0x0][0x390] ;  /* 0x00007200ff0477ac */ /* 0x000e260008000a00 */
[----:B-1----:R-:W2:Y:S04]  /*0110*/  LDG.E.CONSTANT R9, desc[UR6][R4.64+-0x10] ;  /* 0xfffff00604097981 */ /* 0x002ea8000c1e9900 */
[----:B------:R-:W3:Y:S04]  /*0120*/  LDG.E.CONSTANT R15, desc[UR6][R4.64+-0xc] ;  /* 0xfffff406040f7981 */ /* 0x000ee8000c1e9900 */
[----:B------:R-:W4:Y:S04]  /*0130*/  LDG.E.CONSTANT R17, desc[UR6][R4.64+-0x8] ;  /* 0xfffff80604117981 */ /* 0x000f28000c1e9900 */
[----:B------:R-:W5:Y:S04]  /*0140*/  LDG.E.CONSTANT R19, desc[UR6][R4.64+-0x4] ;  /* 0xfffffc0604137981 */ /* 0x000f68000c1e9900 */
[----:B------:R-:W5:Y:S04]  /*0150*/  LDG.E.CONSTANT R21, desc[UR6][R4.64] ;  /* 0x0000000604157981 */ /* 0x000f68000c1e9900 */
[----:B------:R-:W5:Y:S04]  /*0160*/  LDG.E.CONSTANT R23, desc[UR6][R4.64+0x4] ;  /* 0x0000040604177981 */ /* 0x000f68000c1e9900 */
[----:B------:R-:W5:Y:S04]  /*0170*/  LDG.E.CONSTANT R25, desc[UR6][R4.64+0x8] ;  /* 0x0000080604197981 */ /* 0x000f68000c1e9900 */
[----:B------:R1:W5:Y:S01]  /*0180*/  LDG.E.CONSTANT R27, desc[UR6][R4.64+0xc] ;  /* 0x00000c06041b7981 */ /* 0x000362000c1e9900 */
[----:B0-----:R-:W-:Y:S01]  /*0190*/  UIADD3 UR4, UP0, UPT, UR4, 0x10, URZ ;  /* 0x0000001004047890 */ /* 0x001fe2000ff1e0ff */
[----:B------:R-:W-:-:S03]  /*01a0*/  IMAD R2, R0, 0x8c, RZ ;  /* 0x0000008c00027824 */ /* 0x000fc600078e02ff */
[----:B------:R-:W-:Y:S02]  /*01b0*/  UIADD3.X UR5, UPT, UPT, URZ, UR5, URZ, UP0, !UPT ;  /* 0x00000005ff057290 */ /* 0x000fe400087fe4ff */
[----:B------:R-:W-:Y:S01]  /*01c0*/  MOV R12, UR4 ;  /* 0x00000004000c7c02 */ /* 0x000fe20008000f00 */
[----:B------:R-:W-:Y:S01]  /*01d0*/  UMOV UR4, 0x8 ;  /* 0x0000000800047882 */ /* 0x000fe20000000000 */
[----:B-1----:R-:W-:Y:S02]  /*01e0*/  IADD3 R4, PT, PT, R3, 0x8, RZ ;  /* 0x0000000803047810 */ /* 0x002fe40007ffe0ff */
[----:B------:R-:W-:Y:S02]  /*01f0*/  MOV R13, UR5 ;  /* 0x00000005000d7c02 */ /* 0x000fe40008000f00 */
[C---:B------:R-:W-:Y:S01]  /*0200*/  IADD3 R3, PT, PT, R2.reuse, 0x8, RZ ;  /* 0x0000000802037810 */ /* 0x040fe20007ffe0ff */
[----:B------:R-:W-:-:S05]  /*0210*/  IMAD.WIDE R6, R2, 0x4, R12 ;  /* 0x0000000402067825 */ /* 0x000fca00078e020c */
[----:B--2---:R0:W-:Y:S04]  /*0220*/  STG.E desc[UR6][R6.64+-0x10], R9 ;  /* 0xfffff00906007986 */ /* 0x0041e8000c101906 */
[----:B---3--:R0:W-:Y:S04]  /*0230*/  STG.E desc[UR6][R6.64+-0xc], R15 ;  /* 0xfffff40f06007986 */ /* 0x0081e8000c101906 */
[----:B----4-:R0:W-:Y:S04]  /*0240*/  STG.E desc[UR6][R6.64+-0x8], R17 ;  /* 0xfffff81106007986 */ /* 0x0101e8000c101906 */
[----:B-----5:R0:W-:Y:S04]  /*0250*/  STG.E desc[UR6][R6.64+-0x4], R19 ;  /* 0xfffffc1306007986 */ /* 0x0201e8000c101906 */
[----:B------:R0:W-:Y:S04]  /*0260*/  STG.E desc[UR6][R6.64], R21 ;  /* 0x0000001506007986 */ /* 0x0001e8000c101906 */
[----:B------:R0:W-:Y:S04]  /*0270*/  STG.E desc[UR6][R6.64+0x4], R23 ;  /* 0x0000041706007986 */ /* 0x0001e8000c101906 */
[----:B------:R0:W-:Y:S04]  /*0280*/  STG.E desc[UR6][R6.64+0x8], R25 ;  /* 0x0000081906007986 */ /* 0x0001e8000c101906 */
[----:B------:R0:W-:Y:S02]  /*0290*/  STG.E desc[UR6][R6.64+0xc], R27 ;  /* 0x00000c1b06007986 */ /* 0x0001e4000c101906 */
.L_x_0:
[----:B01----:R-:W-:-:S05]  /*02a0*/  IMAD.WIDE R22, R4, 0x4, R10 ;  /* 0x0000000404167825 */ /* 0x003fca00078e020a */
[----:B------:R-:W2:Y:S04]  /*02b0*/  LDG.E.CONSTANT R17, desc[UR6][R22.64+-0xc] ;  /* 0xfffff40616117981 */ /* 0x000ea8000c1e9900 */
[----:B------:R-:W3:Y:S04]  /*02c0*/  LDG.E.CONSTANT R6, desc[UR6][R22.64+-0x10] ;  /* 0xfffff00616067981 */ /* 0x000ee8000c1e9900 */
[----:B------:R-:W4:Y:S01]  /*02d0*/  LDG.E.CONSTANT R19, desc[UR6][R22.64+-0x8] ;  /* 0xfffff80616137981 */ /* 0x000f22000c1e9900 */
[----:B------:R-:W-:-:S03]  /*02e0*/  IADD3 R25, PT, PT, R4, 0x8, RZ ;  /* 0x0000000804197810 */ /* 0x000fc60007ffe0ff */
[----:B------:R-:W5:Y:S02]  /*02f0*/  LDG.E.CONSTANT R15, desc[UR6][R22.64+-0x4] ;  /* 0xfffffc06160f7981 */ /* 0x000f64000c1e9900 */
[----:B------:R-:W-:Y:S02]  /*0300*/  IMAD.WIDE R24, R25, 0x4, R10 ;  /* 0x0000000419187825 */ /* 0x000fe400078e020a */
[----:B------:R-:W5:Y:S04]  /*0310*/  LDG.E.CONSTANT R18, desc[UR6][R22.64] ;  /* 0x0000000616127981 */ /* 0x000f68000c1e9900 */
[----:B------:R-:W5:Y:S04]  /*0320*/  LDG.E.CONSTANT R14, desc[UR6][R22.64+0x4] ;  /* 0x00000406160e7981 */ /* 0x000f68000c1e9900 */
[----:B------:R-:W5:Y:S04]  /*0330*/  LDG.E.CONSTANT R7, desc[UR6][R22.64+0x8] ;  /* 0x0000080616077981 */ /* 0x000f68000c1e9900 */
[----:B------:R-:W5:Y:S01]  /*0340*/  LDG.E.CONSTANT R29, desc[UR6][R22.64+0xc] ;  /* 0x00000c06161d7981 */ /* 0x000f62000c1e9900 */
[----:B------:R-:W-:Y:S01]  /*0350*/  IMAD.WIDE R8, R3, 0x4, R12 ;  /* 0x0000000403087825 */ /* 0x000fe200078e020c */
[----:B------:R-:W-:-:S02]  /*0360*/  IADD3 R16, PT, PT, R4, 0x10, RZ ;  /* 0x0000001004107810 */ /* 0x000fc40007ffe0ff */
[----:B------:R-:W5:Y:S04]  /*0370*/  LDG.E.CONSTANT R21, desc[UR6][R24.64+-0x10] ;  /* 0xfffff00618157981 */ /* 0x000f68000c1e9900 */
[----:B------:R-:W5:Y:S04]  /*0380*/  LDG.E.CONSTANT R20, desc[UR6][R24.64+0x4] ;  /* 0x0000040618147981 */ /* 0x000f68000c1e9900 */
[----:B------:R-:W5:Y:S04]  /*0390*/  LDG.E.CONSTANT R23, desc[UR6][R24.64+-0x4] ;  /* 0xfffffc0618177981 */ /* 0x000f68000c1e9900 */
[----:B------:R-:W5:Y:S04]  /*03a0*/  LDG.E.CONSTANT R22, desc[UR6][R24.64] ;  /* 0x0000000618167981 */ /* 0x000f68000c1e9900 */
[----:B------:R-:W5:Y:S04]  /*03b0*/  LDG.E.CONSTANT R27, desc[UR6][R24.64+0x8] ;  /* 0x00000806181b7981 */ /* 0x000f68000c1e9900 */
[----:B------:R-:W5:Y:S04]  /*03c0*/  LDG.E.CONSTANT R26, desc[UR6][R24.64+-0xc] ;  /* 0xfffff406181a7981 */ /* 0x000f68000c1e9900 */
[----:B------:R-:W5:Y:S04]  /*03d0*/  LDG.E.CONSTANT R28, desc[UR6][R24.64+-0x8] ;  /* 0xfffff806181c7981 */ /* 0x000f68000c1e9900 */
[----:B------:R0:W5:Y:S04]  /*03e0*/  LDG.E.CONSTANT R5, desc[UR6][R24.64+0xc] ;  /* 0x00000c0618057981 */ /* 0x000168000c1e9900 */
[----:B--2---:R1:W-:Y:S04]  /*03f0*/  STG.E desc[UR6][R8.64+-0xc], R17 ;  /* 0xfffff41108007986 */ /* 0x0043e8000c101906 */
[----:B---3--:R2:W-:Y:S01]  /*0400*/  STG.E desc[UR6][R8.64+-0x10], R6 ;  /* 0xfffff00608007986 */ /* 0x0085e2000c101906 */
[----:B-1----:R-:W-:-:S03]  /*0410*/  IMAD.WIDE R16, R16, 0x4, R10 ;  /* 0x0000000410107825 */ /* 0x002fc600078e020a */
[----:B----4-:R1:W-:Y:S04]  /*0420*/  STG.E desc[UR6][R8.64+-0x8], R19 ;  /* 0xfffff81308007986 */ /* 0x0103e8000c101906 */
[----:B--2---:R-:W2:Y:S04]  /*0430*/  LDG.E.CONSTANT R6, desc[UR6][R16.64+-0x10] ;  /* 0xfffff00610067981 */ /* 0x004ea8000c1e9900 */
[----:B-1----:R-:W3:Y:S01]  /*0440*/  LDG.E.CONSTANT R19, desc[UR6][R16.64+-0xc] ;  /* 0xfffff40610137981 */ /* 0x002ee2000c1e9900 */
[----:B0-----:R-:W-:-:S03]  /*0450*/  IADD3 R25, PT, PT, R3, 0x8, RZ ;  /* 0x0000000803197810 */ /* 0x001fc60007ffe0ff */
[----:B-----5:R-:W-:Y:S02]  /*0460*/  STG.E desc[UR6][R8.64+-0x4], R15 ;  /* 0xfffffc0f08007986 */ /* 0x020fe4000c101906 */
[----:B------:R-:W-:Y:S02]  /*0470*/  IMAD.WIDE R24, R25, 0x4, R12 ;  /* 0x0000000419187825 */ /* 0x000fe400078e020c */
[----:B------:R-:W-:Y:S04]  /*0480*/  STG.E desc[UR6][R8.64], R18 ;  /* 0x0000001208007986 */ /* 0x000fe8000c101906 */
[----:B------:R-:W-:Y:S04]  /*0490*/  STG.E desc[UR6][R8.64+0x4], R14 ;  /* 0x0000040e08007986 */ /* 0x000fe8000c101906 */
[----:B------:R-:W-:Y:S04]  /*04a0*/  STG.E desc[UR6][R8.64+0x8], R7 ;  /* 0x0000080708007986 */ /* 0x000fe8000c101906 */
[----:B------:R0:W-:Y:S04]  /*04b0*/  STG.E desc[UR6][R8.64+0xc], R29 ;  /* 0x00000c1d08007986 */ /* 0x0001e8000c101906 */
[----:B------:R-:W-:Y:S04]  /*04c0*/  STG.E desc[UR6][R24.64+-0x4], R23 ;  /* 0xfffffc1718007986 */ /* 0x000fe8000c101906 */
[----:B------:R1:W-:Y:S01]  /*04d0*/  STG.E desc[UR6][R24.64], R22 ;  /* 0x0000001618007986 */ /* 0x0003e2000c101906 */
[----:B0-----:R-:W-:-:S03]  /*04e0*/  IADD3 R8, PT, PT, R4, 0x18, RZ ;  /* 0x0000001804087810 */ /* 0x001fc60007ffe0ff */
[----:B------:R0:W-:Y:S01]  /*04f0*/  STG.E desc[UR6][R24.64+-0x10], R21 ;  /* 0xfffff01518007986 */ /* 0x0001e2000c101906 */
[----:B------:R-:W-:-:S03]  /*0500*/  IADD3 R9, PT, PT, R3, 0x10, RZ ;  /* 0x0000001003097810 */ /* 0x000fc60007ffe0ff */
[----:B------:R-:W4:Y:S01]  /*0510*/  LDG.E.CONSTANT R15, desc[UR6][R16.64+-0x8] ;  /* 0xfffff806100f7981 */ /* 0x000f22000c1e9900 */
[----:B-1----:R-:W-:-:S03]  /*0520*/  IMAD.WIDE R22, R8, 0x4, R10 ;  /* 0x0000000408167825 */ /* 0x002fc600078e020a */
[----:B------:R-:W5:Y:S04]  /*0530*/  LDG.E.CONSTANT R14, desc[UR6][R16.64+-0x4] ;  /* 0xfffffc06100e7981 */ /* 0x000f68000c1e9900 */
[----:B------:R-:W5:Y:S04]  /*0540*/  LDG.E.CONSTANT R7, desc[UR6][R16.64] ;  /* 0x0000000610077981 */ /* 0x000f68000c1e9900 */
[----:B------:R-:W5:Y:S04]  /*0550*/  LDG.E.CONSTANT R29, desc[UR6][R16.64+0x4] ;  /* 0x00000406101d7981 */ /* 0x000f68000c1e9900 */
[----:B------:R-:W5:Y:S04]  /*0560*/  LDG.E.CONSTANT R18, desc[UR6][R16.64+0x8] ;  /* 0x0000080610127981 */ /* 0x000f68000c1e9900 */
[----:B0-----:R-:W5:Y:S04]  /*0570*/  LDG.E.CONSTANT R21, desc[UR6][R16.64+0xc] ;  /* 0x00000c0610157981 */ /* 0x001f68000c1e9900 */
[----:B------:R-:W-:Y:S04]  /*0580*/  STG.E desc[UR6][R24.64+0x4], R20 ;  /* 0x0000041418007986 */ /* 0x000fe8000c101906 */
[----:B------:R0:W-:Y:S04]  /*0590*/  STG.E desc[UR6][R24.64+0x8], R27 ;  /* 0x0000081b18007986 */ /* 0x0001e8000c101906 */
[----:B------:R-:W-:Y:S04]  /*05a0*/  STG.E desc[UR6][R24.64+-0xc], R26 ;  /* 0xfffff41a18007986 */ /* 0x000fe8000c101906 */
[----:B------:R-:W-:Y:S04]  /*05b0*/  STG.E desc[UR6][R24.64+-0x8], R28 ;  /* 0xfffff81c18007986 */ /* 0x000fe8000c101906 */
[----:B0-----:R-:W5:Y:S04]  /*05c0*/  LDG.E.CONSTANT R27, desc[UR6][R22.64+-0x10] ;  /* 0xfffff006161b7981 */ /* 0x001f68000c1e9900 */
[----:B------:R0:W-:Y:S04]  /*05d0*/  STG.E desc[UR6][R24.64+0xc], R5 ;  /* 0x00000c0518007986 */ /* 0x0001e8000c101906 */
[----:B------:R-:W5:Y:S01]  /*05e0*/  LDG.E.CONSTANT R20, desc[UR6][R22.64+-0xc] ;  /* 0xfffff40616147981 */ /* 0x000f62000c1e9900 */
[----:B------:R-:W-:-:S03]  /*05f0*/  IMAD.WIDE R8, R9, 0x4, R12 ;  /* 0x0000000409087825 */ /* 0x000fc600078e020c */
[----:B------:R-:W5:Y:S01]  /*0600*/  LDG.E.CONSTANT R16, desc[UR6][R22.64] ;  /* 0x0000000616107981 */ /* 0x000f62000c1e9900 */
[----:B0-----:R-:W-:-:S03]  /*0610*/  IADD3 R25, PT, PT, R4, 0x20, RZ ;  /* 0x0000002004197810 */ /* 0x001fc60007ffe0ff */
[----:B------:R-:W5:Y:S02]  /*0620*/  LDG.E.CONSTANT R17, desc[UR6][R22.64+0x4] ;  /* 0x0000040616117981 */ /* 0x000f64000c1e9900 */
[----:B------:R-:W-:Y:S02]  /*0630*/  IMAD.WIDE R24, R25, 0x4, R10 ;  /* 0x0000000419187825 */ /* 0x000fe400078e020a */
[----:B------:R-:W5:Y:S04]  /*0640*/  LDG.E.CONSTANT R26, desc[UR6][R22.64+-0x8] ;  /* 0xfffff806161a7981 */ /* 0x000f68000c1e9900 */
[----:B------:R-:W5:Y:S04]  /*0650*/  LDG.E.CONSTANT R28, desc[UR6][R22.64+-0x4] ;  /* 0xfffffc06161c7981 */ /* 0x000f68000c1e9900 */
[----:B------:R-:W5:Y:S04]  /*0660*/  LDG.E.CONSTANT R5, desc[UR6][R22.64+0xc] ;  /* 0x00000c0616057981 */ /* 0x000f68000c1e9900 */
[----:B--2---:R0:W-:Y:S04]  /*0670*/  STG.E desc[UR6][R8.64+-0x10], R6 ;  /* 0xfffff00608007986 */ /* 0x0041e8000c101906 */
[----:B---3--:R1:W-:Y:S04]  /*0680*/  STG.E desc[UR6][R8.64+-0xc], R19 ;  /* 0xfffff41308007986 */ /* 0x0083e8000c101906 */
[----:B0-----:R0:W2:Y:S04]  /*0690*/  LDG.E.CONSTANT R6, desc[UR6][R22.64+0x8] ;  /* 0x0000080616067981 */ /* 0x0010a8000c1e9900 */
[----:B-1----:R-:W3:Y:S01]  /*06a0*/  LDG.E.CONSTANT R19, desc[UR6][R24.64+-0x10] ;  /* 0xfffff00618137981 */ /* 0x002ee2000c1e9900 */
[----:B0-----:R-:W-:-:S05]  /*06b0*/  IADD3 R23, PT, PT, R3, 0x18, RZ ;  /* 0x0000001803177810 */ /* 0x001fca0007ffe0ff */
[----:B------:R-:W-:Y:S01]  /*06c0*/  IMAD.WIDE R22, R23, 0x4, R12 ;  /* 0x0000000417167825 */ /* 0x000fe200078e020c */
[----:B----4-:R-:W-:Y:S04]  /*06d0*/  STG.E desc[UR6][R8.64+-0x8], R15 ;  /* 0xfffff80f08007986 */ /* 0x010fe8000c101906 */
[----:B-----5:R0:W-:Y:S04]  /*06e0*/  STG.E desc[UR6][R8.64+-0x4], R14 ;  /* 0xfffffc0e08007986 */ /* 0x0201e8000c101906 */
[----:B------:R-:W-:Y:S04]  /*06f0*/  STG.E desc[UR6][R8.64], R7 ;  /* 0x0000000708007986 */ /* 0x000fe8000c101906 */
[----:B------:R-:W-:Y:S04]  /*0700*/  STG.E desc[UR6][R8.64+0x4], R29 ;  /* 0x0000041d08007986 */ /* 0x000fe8000c101906 */
[----:B------:R-:W-:Y:S04]  /*0710*/  STG.E desc[UR6][R8.64+0x8], R18 ;  /* 0x0000081208007986 */ /* 0x000fe8000c101906 */
[----:B------:R1:W-:Y:S04]  /*0720*/  STG.E desc[UR6][R8.64+0xc], R21 ;  /* 0x00000c1508007986 */ /* 0x0003e8000c101906 */
[----:B0-----:R-:W4:Y:S04]  /*0730*/  LDG.E.CONSTANT R14, desc[UR6][R24.64+-0xc] ;  /* 0xfffff406180e7981 */ /* 0x001f28000c1e9900 */
[----:B------:R-:W5:Y:S01]  /*0740*/  LDG.E.CONSTANT R15, desc[UR6][R24.64+0x4] ;  /* 0x00000406180f7981 */ /* 0x000f62000c1e9900 */
[----:B-1----:R-:W-:-:S03]  /*0750*/  IADD3 R9, PT, PT, R4, 0x28, RZ ;  /* 0x0000002804097810 */ /* 0x002fc60007ffe0ff */
[----:B------:R-:W5:Y:S04]  /*0760*/  LDG.E.CONSTANT R18, desc[UR6][R24.64+0x8] ;  /* 0x0000080618127981 */ /* 0x000f68000c1e9900 */
[----:B------:R-:W5:Y:S04]  /*0770*/  LDG.E.CONSTANT R7, desc[UR6][R24.64+-0x8] ;  /* 0xfffff80618077981 */ /* 0x000f68000c1e9900 */
[----:B------:R0:W-:Y:S04]  /*0780*/  STG.E desc[UR6][R22.64+-0x10], R27 ;  /* 0xfffff01b16007986 */ /* 0x0001e8000c101906 */
[----:B------:R-:W5:Y:S04]  /*0790*/  LDG.E.CONSTANT R29, desc[UR6][R24.64] ;  /* 0x00000006181d7981 */ /* 0x000f68000c1e9900 */
[----:B------:R1:W-:Y:S04]  /*07a0*/  STG.E desc[UR6][R22.64+-0xc], R20 ;  /* 0xfffff41416007986 */ /* 0x0003e8000c101906 */
[----:B0-----:R-:W5:Y:S01]  /*07b0*/  LDG.E.CONSTANT R27, desc[UR6][R24.64+-0x4] ;  /* 0xfffffc06181b7981 */ /* 0x001f62000c1e9900 */
[----:B------:R-:W-:-:S03]  /*07c0*/  IMAD.WIDE R8, R9, 0x4, R10 ;  /* 0x0000000409087825 */ /* 0x000fc600078e020a */
[----:B------:R-:W-:Y:S01]  /*07d0*/  STG.E desc[UR6][R22.64], R16 ;  /* 0x0000001016007986 */ /* 0x000fe2000c101906 */
[----:B-1----:R-:W-:-:S03]  /*07e0*/  IADD3 R20, PT, PT, R3, 0x20, RZ ;  /* 0x0000002003147810 */ /* 0x002fc60007ffe0ff */
[----:B------:R0:W-:Y:S04]  /*07f0*/  STG.E desc[UR6][R22.64+0x4], R17 ;  /* 0x0000041116007986 */ /* 0x0001e8000c101906 */
[----:B------:R1:W-:Y:S04]  /*0800*/  STG.E desc[UR6][R22.64+-0x8], R26 ;  /* 0xfffff81a16007986 */ /* 0x0003e8000c101906 */
[----:B------:R1:W-:Y:S01]  /*0810*/  STG.E desc[UR6][R22.64+-0x4], R28 ;  /* 0xfffffc1c16007986 */ /* 0x0003e2000c101906 */
[----:B0-----:R-:W-:-:S03]  /*0820*/  IMAD.WIDE R16, R20, 0x4, R12 ;  /* 0x0000000414107825 */ /* 0x001fc600078e020c */
[----:B------:R0:W-:Y:S04]  /*0830*/  STG.E desc[UR6][R22.64+0xc], R5 ;  /* 0x00000c0516007986 */ /* 0x0001e8000c101906 */
[----:B------:R-:W5:Y:S04]  /*0840*/  LDG.E.CONSTANT R21, desc[UR6][R24.64+0xc] ;  /* 0x00000c0618157981 */ /* 0x000f68000c1e9900 */
[----:B------:R-:W5:Y:S04]  /*0850*/  LDG.E.CONSTANT R20, desc[UR6][R8.64+-0xc] ;  /* 0xfffff40608147981 */ /* 0x000f68000c1e9900 */
[----:B-1----:R-:W5:Y:S04]  /*0860*/  LDG.E.CONSTANT R26, desc[UR6][R8.64+-0x4] ;  /* 0xfffffc06081a7981 */ /* 0x002f68000c1e9900 */
[----:B------:R-:W5:Y:S04]  /*0870*/  LDG.E.CONSTANT R25, desc[UR6][R8.64+-0x10] ;  /* 0xfffff00608197981 */ /* 0x000f68000c1e9900 */
[----:B------:R-:W5:Y:S04]  /*0880*/  LDG.E.CONSTANT R24, desc[UR6][R8.64+-0x8] ;  /* 0xfffff80608187981 */ /* 0x000f68000c1e9900 */
[----:B------:R-:W5:Y:S04]  /*0890*/  LDG.E.CONSTANT R28, desc[UR6][R8.64] ;  /* 0x00000006081c7981 */ /* 0x000f68000c1e9900 */
[----:B0-----:R-:W5:Y:S04]  /*08a0*/  LDG.E.CONSTANT R5, desc[UR6][R8.64+0x8] ;  /* 0x0000080608057981 */ /* 0x001f68000c1e9900 */
[----:B--2---:R0:W-:Y:S04]  /*08b0*/  STG.E desc[UR6][R22.64+0x8], R6 ;  /* 0x0000080616007986 */ /* 0x0041e8000c101906 */
[----:B---3--:R1:W-:Y:S04]  /*08c0*/  STG.E desc[UR6][R16.64+-0x10], R19 ;  /* 0xfffff01310007986 */ /* 0x0083e8000c101906 */
[----:B0-----:R-:W2:Y:S04]  /*08d0*/  LDG.E.CONSTANT R6, desc[UR6][R8.64+0xc] ;  /* 0x00000c0608067981 */ /* 0x001ea8000c1e9900 */
[----:B-1----:R-:W3:Y:S01]  /*08e0*/  LDG.E.CONSTANT R19, desc[UR6][R8.64+0x4] ;  /* 0x0000040608137981 */ /* 0x002ee2000c1e9900 */
[----:B------:R-:W-:-:S05]  /*08f0*/  IADD3 R23, PT, PT, R4, 0x30, RZ ;  /* 0x0000003004177810 */ /* 0x000fca0007ffe0ff */
[----:B------:R-:W-:-:S05]  /*0900*/  IMAD.WIDE R22, R23, 0x4, R10 ;  /* 0x0000000417167825 */ /* 0x000fca00078e020a */
[----:B------:R-:W3:Y:S04]  /*0910*/  LDG.E.CONSTANT R8, desc[UR6][R22.64+-0xc] ;  /* 0xfffff40616087981 */ /* 0x000ee8000c1e9900 */
[----:B------:R-:W3:Y:S04]  /*0920*/  LDG.E.CONSTANT R9, desc[UR6][R22.64+-0x8] ;  /* 0xfffff80616097981 */ /* 0x000ee8000c1e9900 */
[----:B----4-:R-:W-:Y:S04]  /*0930*/  STG.E desc[UR6][R16.64+-0xc], R14 ;  /* 0xfffff40e10007986 */ /* 0x010fe8000c101906 */
[----:B-----5:R-:W-:Y:S04]  /*0940*/  STG.E desc[UR6][R16.64+0x4], R15 ;  /* 0x0000040f10007986 */ /* 0x020fe8000c101906 */
[----:B------:R0:W-:Y:S04]  /*0950*/  STG.E desc[UR6][R16.64+0x8], R18 ;  /* 0x0000081210007986 */ /* 0x0001e8000c101906 */
[----:B------:R1:W-:Y:S01]  /*0960*/  STG.E desc[UR6][R16.64+-0x8], R7 ;  /* 0xfffff80710007986 */ /* 0x0003e2000c101906 */
[----:B0-----:R-:W-:-:S03]  /*0970*/  IADD3 R18, PT, PT, R4, 0x38, RZ ;  /* 0x0000003804127810 */ /* 0x001fc60007ffe0ff */
[----:B------:R0:W-:Y:S04]  /*0980*/  STG.E desc[UR6][R16.64], R29 ;  /* 0x0000001d10007986 */ /* 0x0001e8000c101906 */
[----:B-1----:R-:W4:Y:S04]  /*0990*/  LDG.E.CONSTANT R7, desc[UR6][R22.64+-0x10] ;  /* 0xfffff00616077981 */ /* 0x002f28000c1e9900 */
[----:B------:R1:W-:Y:S04]  /*09a0*/  STG.E desc[UR6][R16.64+-0x4], R27 ;  /* 0xfffffc1b10007986 */ /* 0x0003e8000c101906 */
[----:B0-----:R-:W5:Y:S01]  /*09b0*/  LDG.E.CONSTANT R29, desc[UR6][R22.64+0x8] ;  /* 0x00000806161d7981 */ /* 0x001f62000c1e9900 */
[----:B-1----:R-:W-:-:S05]  /*09c0*/  IADD3 R27, PT, PT, R3, 0x28, RZ ;  /* 0x00000028031b7810 */ /* 0x002fca0007ffe0ff */
[----:B------:R-:W-:Y:S02]  /*09d0*/  IMAD.WIDE R14, R27, 0x4, R12 ;  /* 0x000000041b0e7825 */ /* 0x000fe400078e020c */
[----:B------:R-:W5:Y:S04]  /*09e0*/  LDG.E.CONSTANT R27, desc[UR6][R22.64+0x4] ;  /* 0x00000406161b7981 */ /* 0x000f68000c1e9900 */
[----:B------:R0:W-:Y:S04]  /*09f0*/  STG.E desc[UR6][R16.64+0xc], R21 ;  /* 0x00000c1510007986 */ /* 0x0001e8000c101906 */
[----:B------:R-:W-:Y:S04]  /*0a00*/  STG.E desc[UR6][R14.64+-0xc], R20 ;  /* 0xfffff4140e007986 */ /* 0x000fe8000c101906 */
[----:B------:R-:W-:Y:S04]  /*0a10*/  STG.E desc[UR6][R14.64+-0x4], R26 ;  /* 0xfffffc1a0e007986 */ /* 0x000fe8000c101906 */
[----:B------:R1:W-:Y:S04]  /*0a20*/  STG.E desc[UR6][R14.64+-0x10], R25 ;  /* 0xfffff0190e007986 */ /* 0x0003e8000c101906 */
[----:B0-----:R-:W5:Y:S04]  /*0a30*/  LDG.E.CONSTANT R21, desc[UR6][R22.64+-0x4] ;  /* 0xfffffc0616157981 */ /* 0x001f68000c1e9900 */
[----:B------:R-:W-:Y:S04]  /*0a40*/  STG.E desc[UR6][R14.64+-0x8], R24 ;  /* 0xfffff8180e007986 */ /* 0x000fe8000c101906 */
[----:B-1----:R-:W5:Y:S04]  /*0a50*/  LDG.E.CONSTANT R25, desc[UR6][R22.64] ;  /* 0x0000000616197981 */ /* 0x002f68000c1e9900 */
[----:B------:R-:W-:Y:S04]  /*0a60*/  STG.E desc[UR6][R14.64], R28 ;  /* 0x0000001c0e007986 */ /* 0x000fe8000c101906 */
[----:B------:R-:W-:Y:S04]  /*0a70*/  STG.E desc[UR6][R14.64+0x8], R5 ;  /* 0x000008050e007986 */ /* 0x000fe8000c101906 */
[----:B------:R-:W5:Y:S04]  /*0a80*/  LDG.E.CONSTANT R23, desc[UR6][R22.64+0xc] ;  /* 0x00000c0616177981 */ /* 0x000f68000c1e9900 */
[----:B--2---:R-:W-:Y:S04]  /*0a90*/  STG.E desc[UR6][R14.64+0xc], R6 ;  /* 0x00000c060e007986 */ /* 0x004fe8000c101906 */
[----:B---3--:R0:W-:Y:S02]  /*0aa0*/  STG.E desc[UR6][R14.64+0x4], R19 ;  /* 0x000004130e007986 */ /* 0x0081e4000c101906 */
[----:B0-----:R-:W-:-:S05]  /*0ab0*/  IMAD.WIDE R18, R18, 0x4, R10 ;  /* 0x0000000412127825 */ /* 0x001fca00078e020a */
[----:B------:R-:W2:Y:S04]  /*0ac0*/  LDG.E.CONSTANT R15, desc[UR6][R18.64+-0x10] ;  /* 0xfffff006120f7981 */ /* 0x000ea8000c1e9900 */
[----:B------:R-:W3:Y:S04]  /*0ad0*/  LDG.E.CONSTANT R28, desc[UR6][R18.64+-0xc] ;  /* 0xfffff406121c7981 */ /* 0x000ee8000c1e9900 */
[----:B------:R-:W3:Y:S04]  /*0ae0*/  LDG.E.CONSTANT R5, desc[UR6][R18.64+-0x8] ;  /* 0xfffff80612057981 */ /* 0x000ee8000c1e9900 */
[----:B------:R-:W3:Y:S04]  /*0af0*/  LDG.E.CONSTANT R26, desc[UR6][R18.64+-0x4] ;  /* 0xfffffc06121a7981 */ /* 0x000ee8000c1e9900 */
[----:B------:R-:W3:Y:S04]  /*0b00*/  LDG.E.CONSTANT R24, desc[UR6][R18.64] ;  /* 0x0000000612187981 */ /* 0x000ee8000c1e9900 */
[----:B------:R-:W3:Y:S04]  /*0b10*/  LDG.E.CONSTANT R22, desc[UR6][R18.64+0x4] ;  /* 0x0000040612167981 */ /* 0x000ee8000c1e9900 */
[----:B------:R-:W3:Y:S04]  /*0b20*/  LDG.E.CONSTANT R20, desc[UR6][R18.64+0x8] ;  /* 0x0000080612147981 */ /* 0x000ee8000c1e9900 */
[----:B------:R-:W3:Y:S01]  /*0b30*/  LDG.E.CONSTANT R14, desc[UR6][R18.64+0xc] ;  /* 0x00000c06120e7981 */ /* 0x000ee2000c1e9900 */
[----:B------:R-:W-:-:S02]  /*0b40*/  IADD3 R17, PT, PT, R3, 0x30, RZ ;  /* 0x0000003003117810 */ /* 0x000fc40007ffe0ff */
[----:B------:R-:W-:-:S03]  /*0b50*/  IADD3 R6, PT, PT, R3, 0x38, RZ ;  /* 0x0000003803067810 */ /* 0x000fc60007ffe0ff */
[----:B------:R-:W-:-:S05]  /*0b60*/  IMAD.WIDE R16, R17, 0x4, R12 ;  /* 0x0000000411107825 */ /* 0x000fca00078e020c */
[----:B------:R-:W-:Y:S04]  /*0b70*/  STG.E desc[UR6][R16.64+-0xc], R8 ;  /* 0xfffff40810007986 */ /* 0x000fe8000c101906 */
[----:B----4-:R0:W-:Y:S04]  /*0b80*/  STG.E desc[UR6][R16.64+-0x10], R7 ;  /* 0xfffff00710007986 */ /* 0x0101e8000c101906 */
[----:B------:R1:W-:Y:S04]  /*0b90*/  STG.E desc[UR6][R16.64+-0x8], R9 ;  /* 0xfffff80910007986 */ /* 0x0003e8000c101906 */
[----:B-----5:R1:W-:Y:S01]  /*0ba0*/  STG.E desc[UR6][R16.64+0x8], R29 ;  /* 0x0000081d10007986 */ /* 0x0203e2000c101906 */
[----:B0-----:R-:W-:Y:S01]  /*0bb0*/  IMAD.WIDE R6, R6, 0x4, R12 ;  /* 0x0000000406067825 */ /* 0x001fe200078e020c */
[----:B------:R-:W-:-:S02]  /*0bc0*/  UIADD3 UR4, UPT, UPT, UR4, 0x40, URZ ;  /* 0x0000004004047890 */ /* 0x000fc4000fffe0ff */
[----:B------:R1:W-:Y:S02]  /*0bd0*/  STG.E desc[UR6][R16.64+0x4], R27 ;  /* 0x0000041b10007986 */ /* 0x0003e4000c101906 */
[----:B------:R-:W-:Y:S02]  /*0be0*/  UISETP.NE.AND UP0, UPT, UR4, 0x88, UPT ;  /* 0x000000880400788c */ /* 0x000fe4000bf05270 */
[----:B------:R1:W-:Y:S04]  /*0bf0*/  STG.E desc[UR6][R16.64+-0x4], R21 ;  /* 0xfffffc1510007986 */ /* 0x0003e8000c101906 */
[----:B------:R1:W-:Y:S04]  /*0c00*/  STG.E desc[UR6][R16.64], R25 ;  /* 0x0000001910007986 */ /* 0x0003e8000c101906 */
[----:B------:R1:W-:Y:S01]  /*0c10*/  STG.E desc[UR6][R16.64+0xc], R23 ;  /* 0x00000c1710007986 */ /* 0x0003e2000c101906 */
[----:B------:R-:W-:-:S02]  /*0c20*/  IADD3 R4, PT, PT, R4, 0x40, RZ ;  /* 0x0000004004047810 */ /* 0x000fc40007ffe0ff */
[----:B------:R-:W-:Y:S01]  /*0c30*/  IADD3 R3, PT, PT, R3, 0x40, RZ ;  /* 0x0000004003037810 */ /* 0x000fe20007ffe0ff */
[----:B--2---:R1:W-:Y:S04]  /*0c40*/  STG.E desc[UR6][R6.64+-0x10], R15 ;  /* 0xfffff00f06007986 */ /* 0x0043e8000c101906 */
[----:B---3--:R1:W-:Y:S04]  /*0c50*/  STG.E desc[UR6][R6.64+-0xc], R28 ;  /* 0xfffff41c06007986 */ /* 0x0083e8000c101906 */
[----:B------:R1:W-:Y:S04]  /*0c60*/  STG.E desc[UR6][R6.64+-0x8], R5 ;  /* 0xfffff80506007986 */ /* 0x0003e8000c101906 */
[----:B------:R1:W-:Y:S04]  /*0c70*/  STG.E desc[UR6][R6.64+-0x4], R26 ;  /* 0xfffffc1a06007986 */ /* 0x0003e8000c101906 */
[----:B------:R1:W-:Y:S04]  /*0c80*/  STG.E desc[UR6][R6.64], R24 ;  /* 0x0000001806007986 */ /* 0x0003e8000c101906 */
[----:B------:R1:W-:Y:S04]  /*0c90*/  STG.E desc[UR6][R6.64+0x4], R22 ;  /* 0x0000041606007986 */ /* 0x0003e8000c101906 */
[----:B------:R1:W-:Y:S04]  /*0ca0*/  STG.E desc[UR6][R6.64+0x8], R20 ;  /* 0x0000081406007986 */ /* 0x0003e8000c101906 */
[----:B------:R1:W-:Y:S01]  /*0cb0*/  STG.E desc[UR6][R6.64+0xc], R14 ;  /* 0x00000c0e06007986 */ /* 0x0003e2000c101906 */
[----:B------:R-:W-:Y:S05]  /*0cc0*/  BRA.U UP0, `(.L_x_0) ;  /* 0xfffffff500747547 */ /* 0x000fea000b83ffff */
[----:B-1----:R-:W0:Y:S01]  /*0cd0*/  LDC.64 R4, c[0x0][0x388] ;  /* 0x0000e200ff047b82 */ /* 0x002e220000000a00 */
[----:B------:R-:W-:-:S07]  /*0ce0*/  SHF.L.U32 R3, R0, 0x2, RZ ;  /* 0x0000000200037819 */ /* 0x000fce00000006ff */
[----:B------:R-:W1:Y:S01]  /*0cf0*/  LDC.64 R6, c[0x0][0x390] ;  /* 0x0000e400ff067b82 */ /* 0x000e620000000a00 */
[----:B0-----:R-:W-:-:S05]  /*0d00*/  IMAD.WIDE R4, R3, 0x4, R4 ;  /* 0x0000000403047825 */ /* 0x001fca00078e0204 */
[----:B------:R-:W2:Y:S04]  /*0d10*/  LDG.E.CONSTANT R9, desc[UR6][R4.64] ;  /* 0x0000000604097981 */ /* 0x000ea8000c1e9900 */
[----:B------:R-:W3:Y:S04]  /*0d20*/  LDG.E.CONSTANT R11, desc[UR6][R4.64+0x4] ;  /* 0x00000406040b7981 */ /* 0x000ee8000c1e9900 */
[----:B------:R-:W4:Y:S04]  /*0d30*/  LDG.E.CONSTANT R13, desc[UR6][R4.64+0x8] ;  /* 0x00000806040d7981 */ /* 0x000f28000c1e9900 */
[----:B------:R-:W5:Y:S01]  /*0d40*/  LDG.E.CONSTANT R15, desc[UR6][R4.64+0xc] ;  /* 0x00000c06040f7981 */ /* 0x000f62000c1e9900 */
[----:B-1----:R-:W-:-:S05]  /*0d50*/  IMAD.WIDE R2, R2, 0x4, R6 ;  /* 0x0000000402027825 */ /* 0x002fca00078e0206 */
[----:B--2---:R-:W-:Y:S04]  /*0d60*/  STG.E desc[UR6][R2.64+0x220], R9 ;  /* 0x0002200902007986 */ /* 0x004fe8000c101906 */
[----:B---3--:R-:W-:Y:S04]  /*0d70*/  STG.E desc[UR6][R2.64+0x224], R11 ;  /* 0x0002240b02007986 */ /* 0x008fe8000c101906 */
[----:B----4-:R-:W-:Y:S04]  /*0d80*/  STG.E desc[UR6][R2.64+0x228], R13 ;  /* 0x0002280d02007986 */ /* 0x010fe8000c101906 */
[----:B-----5:R-:W-:Y:S01]  /*0d90*/  STG.E desc[UR6][R2.64+0x22c], R15 ;  /* 0x00022c0f02007986 */ /* 0x020fe2000c101906 */
[----:B------:R-:W-:Y:S05]  /*0da0*/  EXIT ;  /* 0x000000000000794d */ /* 0x000fea0003800000 */
.L_x_1:
[----:B------:R-:W-:-:S00]  /*0db0*/  BRA `(.L_x_1) ;  /* 0xfffffffc00fc7947 */ /* 0x000fc0000383ffff */
[----:B------:R-:W-:-:S00]  /*0dc0*/  NOP ;  /* 0x0000000000007918 */ /* 0x000fc00000000000 */
        /* <DEDUP_REMOVED lines=11> */
.L_x_2:


//--------------------- .nv.shared.reserved.0     --------------------------
	.section	.nv.shared.reserved.0,"aw",@nobits
	.weak		__nv_reservedSMEM_offset_0_alias
	.size		__nv_reservedSMEM_offset_0_alias, 0, 64
	.other		__nv_reservedSMEM_offset_0_alias,@"STO_CUDA_RESERVED_SHARED STV_DEFAULT"
__nv_reservedSMEM_offset_0_alias:
	.zero		0
	.zero		64


//--------------------- .nv.constant0.feature_merge_kernel --------------------------
	.section	.nv.constant0.feature_merge_kernel,"a",@progbits
	.sectionflags	@""
	.align	4
.nv.constant0.feature_merge_kernel:
	.zero		924


//--------------------- SYMBOLS --------------------------

	.type		.nv.reservedSmem.offset0,@object
	.size		.nv.reservedSmem.offset0,0x4
